	.headerflags	@"EF_CUDA_TEXMODE_UNIFIED EF_CUDA_64BIT_ADDRESS EF_CUDA_ACCELERATORS EF_CUDA_SM90 EF_CUDA_VIRTUAL_SM(EF_CUDA_SM90)"
	.elftype	@"ET_EXEC"


//--------------------- .nv.info                  --------------------------
	.section	.nv.info,"",@"SHT_CUDA_INFO"
	.align	4


	//----- nvinfo : EIATTR_REGCOUNT
	.align		4
        /*0000*/ 	.byte	0x04, 0x2f
        /*0002*/ 	.short	(.L_3 - .L_2)
	.align		4
.L_2:
        /*0004*/ 	.word	index@(triton_poi_fused__native_batch_norm_legit_no_training_add_13)
        /*0008*/ 	.word	0x00000020


	//----- nvinfo : EIATTR_MIN_STACK_SIZE
	.align		4
.L_3:
        /*000c*/ 	.byte	0x04, 0x12
        /*000e*/ 	.short	(.L_5 - .L_4)
	.align		4
.L_4:
        /*0010*/ 	.word	index@(triton_poi_fused__native_batch_norm_legit_no_training_add_13)
        /*0014*/ 	.word	0x00000000


	//----- nvinfo : EIATTR_FRAME_SIZE
	.align		4
.L_5:
        /*0018*/ 	.byte	0x04, 0x11
        /*001a*/ 	.short	(.L_7 - .L_6)
	.align		4
.L_6:
        /*001c*/ 	.word	index@(triton_poi_fused__native_batch_norm_legit_no_training_add_13)
        /*0020*/ 	.word	0x00000000


	//----- nvinfo : EIATTR_MIN_STACK_SIZE
	.align		4
.L_7:
        /*0024*/ 	.byte	0x04, 0x12
        /*0026*/ 	.short	(.L_9 - .L_8)
	.align		4
.L_8:
        /*0028*/ 	.word	index@(triton_poi_fused__native_batch_norm_legit_no_training_add_13)
        /*002c*/ 	.word	0x00000000
.L_9:


//--------------------- .nv.info.triton_poi_fused__native_batch_norm_legit_no_training_add_13 --------------------------
	.section	.nv.info.triton_poi_fused__native_batch_norm_legit_no_training_add_13,"",@"SHT_CUDA_INFO"
	.sectionflags	@""
	.align	4


	//----- nvinfo : EIATTR_CUDA_API_VERSION
	.align		4
        /*0000*/ 	.byte	0x04, 0x37
        /*0002*/ 	.short	(.L_11 - .L_10)
.L_10:
        /*0004*/ 	.word	0x0000007c


	//----- nvinfo : EIATTR_KPARAM_INFO
	.align		4
.L_11:
        /*0008*/ 	.byte	0x04, 0x17
        /*000a*/ 	.short	(.L_13 - .L_12)
.L_12:
        /*000c*/ 	.word	0x00000000
        /*0010*/ 	.short	0x000b
        /*0012*/ 	.short	0x0058
        /*0014*/ 	.byte	0x00, 0xf0, 0x11, 0x00


	//----- nvinfo : EIATTR_KPARAM_INFO
	.align		4
.L_13:
        /*0018*/ 	.byte	0x04, 0x17
        /*001a*/ 	.short	(.L_15 - .L_14)
.L_14:
        /*001c*/ 	.word	0x00000000
        /*0020*/ 	.short	0x000a
        /*0022*/ 	.short	0x0050
        /*0024*/ 	.byte	0x00, 0xf4, 0x21, 0x00


	//----- nvinfo : EIATTR_KPARAM_INFO
	.align		4
.L_15:
        /*0028*/ 	.byte	0x04, 0x17
        /*002a*/ 	.short	(.L_17 - .L_16)
.L_16:
        /*002c*/ 	.word	0x00000000
        /*0030*/ 	.short	0x0009
        /*0032*/ 	.short	0x0048
        /*0034*/ 	.byte	0x00, 0xf4, 0x21, 0x00


	//----- nvinfo : EIATTR_KPARAM_INFO
	.align		4
.L_17:
        /*0038*/ 	.byte	0x04, 0x17
        /*003a*/ 	.short	(.L_19 - .L_18)
.L_18:
        /*003c*/ 	.word	0x00000000
        /*0040*/ 	.short	0x0008
        /*0042*/ 	.short	0x0040
        /*0044*/ 	.byte	0x00, 0xf4, 0x21, 0x00


	//----- nvinfo : EIATTR_KPARAM_INFO
	.align		4
.L_19:
        /*0048*/ 	.byte	0x04, 0x17
        /*004a*/ 	.short	(.L_21 - .L_20)
.L_20:
        /*004c*/ 	.word	0x00000000
        /*0050*/ 	.short	0x0007
        /*0052*/ 	.short	0x0038
        /*0054*/ 	.byte	0x00, 0xf4, 0x21, 0x00


	//----- nvinfo : EIATTR_KPARAM_INFO
	.align		4
.L_21:
        /*0058*/ 	.byte	0x04, 0x17
        /*005a*/ 	.short	(.L_23 - .L_22)
.L_22:
        /*005c*/ 	.word	0x00000000
        /*0060*/ 	.short	0x0006
        /*0062*/ 	.short	0x0030
        /*0064*/ 	.byte	0x00, 0xf4, 0x21, 0x00


	//----- nvinfo : EIATTR_KPARAM_INFO
	.align		4
.L_23:
        /*0068*/ 	.byte	0x04, 0x17
        /*006a*/ 	.short	(.L_25 - .L_24)
.L_24:
        /*006c*/ 	.word	0x00000000
        /*0070*/ 	.short	0x0005
        /*0072*/ 	.short	0x0028
        /*0074*/ 	.byte	0x00, 0xf4, 0x21, 0x00


	//----- nvinfo : EIATTR_KPARAM_INFO
	.align		4
.L_25:
        /*0078*/ 	.byte	0x04, 0x17
        /*007a*/ 	.short	(.L_27 - .L_26)
.L_26:
        /*007c*/ 	.word	0x00000000
        /*0080*/ 	.short	0x0004
        /*0082*/ 	.short	0x0020
        /*0084*/ 	.byte	0x00, 0xf4, 0x21, 0x00


	//----- nvinfo : EIATTR_KPARAM_INFO
	.align		4
.L_27:
        /*0088*/ 	.byte	0x04, 0x17
        /*008a*/ 	.short	(.L_29 - .L_28)
.L_28:
        /*008c*/ 	.word	0x00000000
        /*0090*/ 	.short	0x0003
        /*0092*/ 	.short	0x0018
        /*0094*/ 	.byte	0x00, 0xf4, 0x21, 0x00


	//----- nvinfo : EIATTR_KPARAM_INFO
	.align		4
.L_29:
        /*0098*/ 	.byte	0x04, 0x17
        /*009a*/ 	.short	(.L_31 - .L_30)
.L_30:
        /*009c*/ 	.word	0x00000000
        /*00a0*/ 	.short	0x0002
        /*00a2*/ 	.short	0x0010
        /*00a4*/ 	.byte	0x00, 0xf4, 0x21, 0x00


	//----- nvinfo : EIATTR_KPARAM_INFO
	.align		4
.L_31:
        /*00a8*/ 	.byte	0x04, 0x17
        /*00aa*/ 	.short	(.L_33 - .L_32)
.L_32:
        /*00ac*/ 	.word	0x00000000
        /*00b0*/ 	.short	0x0001
        /*00b2*/ 	.short	0x0008
        /*00b4*/ 	.byte	0x00, 0xf4, 0x21, 0x00


	//----- nvinfo : EIATTR_KPARAM_INFO
	.align		4
.L_33:
        /*00b8*/ 	.byte	0x04, 0x17
        /*00ba*/ 	.short	(.L_35 - .L_34)
.L_34:
        /*00bc*/ 	.word	0x00000000
        /*00c0*/ 	.short	0x0000
        /*00c2*/ 	.short	0x0000
        /*00c4*/ 	.byte	0x00, 0xf4, 0x21, 0x00


	//----- nvinfo : EIATTR_SPARSE_MMA_MASK
	.align		4
.L_35:
        /*00c8*/ 	.byte	0x03, 0x50
        /*00ca*/ 	.short	0x0000


	//----- nvinfo : EIATTR_MAXREG_COUNT
	.align		4
        /*00cc*/ 	.byte	0x03, 0x1b
        /*00ce*/ 	.short	0x00ff


	//----- nvinfo : EIATTR_EXIT_INSTR_OFFSETS
	.align		4
        /*00d0*/ 	.byte	0x04, 0x1c
        /*00d2*/ 	.short	(.L_37 - .L_36)


	//   ....[0]....
.L_36:
        /*00d4*/ 	.word	0x00000640


	//----- nvinfo : EIATTR_REQNTID
	.align		4
.L_37:
        /*00d8*/ 	.byte	0x04, 0x10
        /*00da*/ 	.short	(.L_39 - .L_38)
.L_38:
        /*00dc*/ 	.word	0x00000100
        /*00e0*/ 	.word	0x00000001
        /*00e4*/ 	.word	0x00000001


	//----- nvinfo : EIATTR_CBANK_PARAM_SIZE
	.align		4
.L_39:
        /*00e8*/ 	.byte	0x03, 0x19
        /*00ea*/ 	.short	0x005c


	//----- nvinfo : EIATTR_PARAM_CBANK
	.align		4
        /*00ec*/ 	.byte	0x04, 0x0a
        /*00ee*/ 	.short	(.L_41 - .L_40)
	.align		4
.L_40:
        /*00f0*/ 	.word	index@(.nv.constant0.triton_poi_fused__native_batch_norm_legit_no_training_add_13)
        /*00f4*/ 	.short	0x0210
        /*00f6*/ 	.short	0x005c


	//----- nvinfo : EIATTR_SW_WAR
	.align		4
.L_41:
        /*00f8*/ 	.byte	0x04, 0x36
        /*00fa*/ 	.short	(.L_43 - .L_42)
.L_42:
        /*00fc*/ 	.word	0x00000008
.L_43:


//--------------------- .nv.callgraph             --------------------------
	.section	.nv.callgraph,"",@"SHT_CUDA_CALLGRAPH"
	.align	4
	.sectionentsize	8
	.align		4
        /*0000*/ 	.word	0x00000000
	.align		4
        /*0004*/ 	.word	0xffffffff
	.align		4
        /*0008*/ 	.word	0x00000000
	.align		4
        /*000c*/ 	.word	0xfffffffe
	.align		4
        /*0010*/ 	.word	0x00000000
	.align		4
        /*0014*/ 	.word	0xfffffffd
	.align		4
        /*0018*/ 	.word	0x00000000
	.align		4
        /*001c*/ 	.word	0xfffffffc


//--------------------- .nv.constant4             --------------------------
	.section	.nv.constant4,"a",@progbits
	.align	8
	.align		8
.nv.constant4:
        /*0000*/ 	.dword	_$_str
	.align		8
        /*0008*/ 	.dword	_$_str_$_2


//--------------------- .text.triton_poi_fused__native_batch_norm_legit_no_training_add_13 --------------------------
	.section	.text.triton_poi_fused__native_batch_norm_legit_no_training_add_13,"ax",@progbits
	.align	128
        .global         triton_poi_fused__native_batch_norm_legit_no_training_add_13
        .type           triton_poi_fused__native_batch_norm_legit_no_training_add_13,@function
        .size           triton_poi_fused__native_batch_norm_legit_no_training_add_13,(.L_x_1 - triton_poi_fused__native_batch_norm_legit_no_training_add_13)
        .other          triton_poi_fused__native_batch_norm_legit_no_training_add_13,@"STO_CUDA_ENTRY STV_DEFAULT"
triton_poi_fused__native_batch_norm_legit_no_training_add_13:
.text.triton_poi_fused__native_batch_norm_legit_no_training_add_13:
[----:B------:R-:W-:Y:S01]  /*0000*/  LDC R1, c[0x0][0x28] ;  /* 0x00000a00ff017b82 */ /* 0x000fe20000000800 */
[----:B------:R-:W1:Y:S07]  /*0010*/  S2R R0, SR_TID.X ;  /* 0x0000000000007919 */ /* 0x000e6e0000002100 */
[----:B------:R-:W2:Y:S01]  /*0020*/  LDC.64 R4, c[0x0][0x220] ;  /* 0x00008800ff047b82 */ /* 0x000ea20000000a00 */
[----:B------:R-:W-:Y:S01]  /*0030*/  ULDC.64 UR4, c[0x0][0x208] ;  /* 0x0000820000047ab9 */ /* 0x000fe20000000a00 */
[----:B------:R-:W3:Y:S06]  /*0040*/  S2R R7, SR_CTAID.X ;  /* 0x0000000000077919 */ /* 0x000eec0000002500 */
[----:B------:R-:W4:Y:S08]  /*0050*/  LDC.64 R12, c[0x0][0x218] ;  /* 0x00008600ff0c7b82 */ /* 0x000f300000000a00 */
[----:B------:R-:W5:Y:S08]  /*0060*/  LDC.64 R10, c[0x0][0x238] ;  /* 0x00008e00ff0a7b82 */ /* 0x000f700000000a00 */
[----:B------:R-:W4:Y:S01]  /*0070*/  LDC.64 R8, c[0x0][0x240] ;  /* 0x00009000ff087b82 */ /* 0x000f220000000a00 */
[----:B-1----:R-:W-:-:S07]  /*0080*/  SHF.L.U32 R0, R0, 0x1, RZ ;  /* 0x0000000100007819 */ /* 0x002fce00000006ff */
[----:B------:R-:W1:Y:S01]  /*0090*/  LDC.64 R22, c[0x0][0x228] ;  /* 0x00008a00ff167b82 */ /* 0x000e620000000a00 */
[----:B---3--:R-:W-:Y:S02]  /*00a0*/  SHF.R.S32.HI R3, RZ, 0x16, R7 ;  /* 0x00000016ff037819 */ /* 0x008fe40000011407 */
[----:B------:R-:W-:Y:S02]  /*00b0*/  LOP3.LUT R0, R0, 0x1fe, RZ, 0xc0, !PT ;  /* 0x000001fe00007812 */ /* 0x000fe400078ec0ff */
[----:B------:R-:W-:-:S03]  /*00c0*/  SGXT R3, R3, 0x1 ;  /* 0x000000010303781a */ /* 0x000fc60000000200 */
[----:B------:R-:W3:Y:S01]  /*00d0*/  LDC.64 R20, c[0x0][0x230] ;  /* 0x00008c00ff147b82 */ /* 0x000ee20000000a00 */
[----:B------:R-:W-:-:S04]  /*00e0*/  LEA R0, R7, R0, 0x9 ;  /* 0x0000000007007211 */ /* 0x000fc800078e48ff */
[----:B------:R-:W-:-:S03]  /*00f0*/  LEA.HI R6, R3, R0, RZ, 0x7 ;  /* 0x0000000003067211 */ /* 0x000fc600078f38ff */
[----:B------:R-:W1:Y:S01]  /*0100*/  LDC.64 R2, c[0x0][0x248] ;  /* 0x00009200ff027b82 */ /* 0x000e620000000a00 */
[----:B------:R-:W-:-:S04]  /*0110*/  LOP3.LUT R19, R6, 0xffffff80, RZ, 0xc0, !PT ;  /* 0xffffff8006137812 */ /* 0x000fc800078ec0ff */
[----:B------:R-:W-:-:S03]  /*0120*/  IADD3 R19, R0, -R19, RZ ;  /* 0x8000001300137210 */ /* 0x000fc60007ffe0ff */
[----:B------:R-:W3:Y:S02]  /*0130*/  LDC.64 R6, c[0x0][0x210] ;  /* 0x00008400ff067b82 */ /* 0x000ee40000000a00 */
[----:B--2---:R-:W-:-:S06]  /*0140*/  IMAD.WIDE R4, R19, 0x4, R4 ;  /* 0x0000000413047825 */ /* 0x004fcc00078e0204 */
[----:B------:R-:W2:Y:S01]  /*0150*/  LDG.E.EL.64 R4, desc[UR4][R4.64] ;  /* 0x0000000404047981 */ /* 0x000ea2000c2e1b00 */
[----:B------:R-:W5:Y:S01]  /*0160*/  LDC.64 R16, c[0x0][0x250] ;  /* 0x00009400ff107b82 */ /* 0x000f620000000a00 */
[----:B01----:R-:W-:-:S07]  /*0170*/  IMAD.WIDE R2, R19, 0x4, R2 ;  /* 0x0000000413027825 */ /* 0x003fce00078e0202 */
[----:B------:R-:W0:Y:S01]  /*0180*/  LDC.64 R14, c[0x0][0x258] ;  /* 0x00009600ff0e7b82 */ /* 0x000e220000000a00 */
[----:B------:R-:W2:Y:S01]  /*0190*/  LDG.E.EL.64 R2, desc[UR4][R2.64] ;  /* 0x0000000402027981 */ /* 0x000ea2000c2e1b00 */
[----:B----4-:R-:W-:-:S04]  /*01a0*/  IMAD.WIDE R12, R19, 0x4, R12 ;  /* 0x00000004130c7825 */ /* 0x010fc800078e020c */
[C---:B---3--:R-:W-:Y:S02]  /*01b0*/  IMAD.WIDE R6, R0.reuse, 0x4, R6 ;  /* 0x0000000400067825 */ /* 0x048fe400078e0206 */
[----:B------:R-:W3:Y:S04]  /*01c0*/  LDG.E.EL.64 R12, desc[UR4][R12.64] ;  /* 0x000000040c0c7981 */ /* 0x000ee8000c2e1b00 */
[----:B------:R-:W3:Y:S01]  /*01d0*/  LDG.E.64 R6, desc[UR4][R6.64] ;  /* 0x0000000406067981 */ /* 0x000ee2000c1e1b00 */
[----:B-----5:R-:W-:-:S04]  /*01e0*/  IMAD.WIDE R26, R0, 0x4, R10 ;  /* 0x00000004001a7825 */ /* 0x020fc800078e020a */
[C---:B------:R-:W-:Y:S02]  /*01f0*/  IMAD.WIDE R10, R19.reuse, 0x4, R8 ;  /* 0x00000004130a7825 */ /* 0x040fe400078e0208 */
[----:B------:R1:W4:Y:S02]  /*0200*/  LDG.E.64 R8, desc[UR4][R26.64] ;  /* 0x000000041a087981 */ /* 0x000324000c1e1b00 */
[C---:B------:R-:W-:Y:S02]  /*0210*/  IMAD.WIDE R24, R19.reuse, 0x4, R22 ;  /* 0x0000000413187825 */ /* 0x040fe400078e0216 */
[----:B------:R-:W4:Y:S02]  /*0220*/  LDG.E.EL.64 R10, desc[UR4][R10.64] ;  /* 0x000000040a0a7981 */ /* 0x000f24000c2e1b00 */
[----:B------:R-:W-:-:S04]  /*0230*/  IMAD.WIDE R22, R19, 0x4, R20 ;  /* 0x0000000413167825 */ /* 0x000fc800078e0214 */
[C---:B------:R-:W-:Y:S02]  /*0240*/  IMAD.WIDE R20, R19.reuse, 0x4, R16 ;  /* 0x0000000413147825 */ /* 0x040fe400078e0210 */
[----:B------:R-:W5:Y:S02]  /*0250*/  LDG.E.EL.64 R16, desc[UR4][R22.64] ;  /* 0x0000000416107981 */ /* 0x000f64000c2e1b00 */
[----:B0-----:R-:W-:Y:S02]  /*0260*/  IMAD.WIDE R18, R19, 0x4, R14 ;  /* 0x0000000413127825 */ /* 0x001fe400078e020e */
[----:B------:R0:W5:Y:S04]  /*0270*/  LDG.E.EL.64 R14, desc[UR4][R24.64] ;  /* 0x00000004180e7981 */ /* 0x000168000c2e1b00 */
[----:B------:R-:W4:Y:S04]  /*0280*/  LDG.E.EL.64 R20, desc[UR4][R20.64] ;  /* 0x0000000414147981 */ /* 0x000f28000c2e1b00 */
[----:B------:R-:W4:Y:S01]  /*0290*/  LDG.E.EL.64 R18, desc[UR4][R18.64] ;  /* 0x0000000412127981 */ /* 0x000f22000c2e1b00 */
[----:B--2---:R-:W-:-:S04]  /*02a0*/  FADD R4, R4, 9.9999997473787516356e-06 ;  /* 0x3727c5ac04047421 */ /* 0x004fc80000000000 */
[----:B-1----:R-:W1:Y:S01]  /*02b0*/  MUFU.SQRT R26, R4 ;  /* 0x00000004001a7308 */ /* 0x002e620000002000 */
[----:B------:R-:W-:Y:S01]  /*02c0*/  FADD R5, R5, 9.9999997473787516356e-06 ;  /* 0x3727c5ac05057421 */ /* 0x000fe20000000000 */
[----:B------:R-:W-:Y:S01]  /*02d0*/  FADD R2, R2, 9.9999997473787516356e-06 ;  /* 0x3727c5ac02027421 */ /* 0x000fe20000000000 */
[----:B------:R-:W-:-:S05]  /*02e0*/  FADD R3, R3, 9.9999997473787516356e-06 ;  /* 0x3727c5ac03037421 */ /* 0x000fca0000000000 */
[----:B------:R2:W0:Y:S01]  /*02f0*/  MUFU.SQRT R27, R5 ;  /* 0x00000005001b7308 */ /* 0x0004220000002000 */
[----:B-1----:R-:W-:-:S07]  /*0300*/  FSETP.GT.AND P6, PT, R26, 8.50705917302346158658e+37, PT ;  /* 0x7e8000001a00780b */ /* 0x002fce0003fc4000 */
[----:B------:R-:W1:Y:S08]  /*0310*/  MUFU.SQRT R28, R2 ;  /* 0x00000002001c7308 */ /* 0x000e700000002000 */
[----:B------:R3:W3:Y:S01]  /*0320*/  MUFU.SQRT R29, R3 ;  /* 0x00000003001d7308 */ /* 0x0006e20000002000 */
[----:B--2---:R-:W-:Y:S01]  /*0330*/  HFMA2.MMA R5, -RZ, RZ, 1.625, 0 ;  /* 0x3e800000ff057435 */ /* 0x004fe200000001ff */
[----:B0-----:R-:W-:-:S02]  /*0340*/  FSETP.GT.AND P5, PT, R27, 8.50705917302346158658e+37, PT ;  /* 0x7e8000001b00780b */ /* 0x001fc40003fa4000 */
[----:B------:R-:W-:Y:S02]  /*0350*/  FSETP.GEU.AND P4, PT, R26, 1.175494350822287508e-38, PT ;  /* 0x008000001a00780b */ /* 0x000fe40003f8e000 */
[----:B-1----:R-:W-:Y:S01]  /*0360*/  FSETP.GT.AND P2, PT, R28, 8.50705917302346158658e+37, PT ;  /* 0x7e8000001c00780b */ /* 0x002fe20003f44000 */
[----:B------:R-:W-:Y:S01]  /*0370*/  @P6 FMUL R26, R26, 0.25 ;  /* 0x3e8000001a1a6820 */ /* 0x000fe20000400000 */
[----:B------:R-:W-:Y:S01]  /*0380*/  FSETP.GEU.AND P3, PT, R27, 1.175494350822287508e-38, PT ;  /* 0x008000001b00780b */ /* 0x000fe20003f6e000 */
[----:B---3--:R-:W-:Y:S02]  /*0390*/  FADD R6, R6, -R12 ;  /* 0x8000000c06067221 */ /* 0x008fe40000000000 */
[----:B------:R-:W-:Y:S01]  /*03a0*/  FSEL R4, R5, 1, P6 ;  /* 0x3f80000005047808 */ /* 0x000fe20003000000 */
[----:B------:R-:W0:Y:S01]  /*03b0*/  LDC.64 R2, c[0x0][0x260] ;  /* 0x00009800ff027b82 */ /* 0x000e220000000a00 */
[----:B------:R-:W-:Y:S02]  /*03c0*/  FSETP.GT.AND P1, PT, R29, 8.50705917302346158658e+37, PT ;  /* 0x7e8000001d00780b */ /* 0x000fe40003f24000 */
[----:B------:R-:W-:-:S02]  /*03d0*/  FSETP.GEU.AND P0, PT, R28, 1.175494350822287508e-38, PT ;  /* 0x008000001c00780b */ /* 0x000fc40003f0e000 */
[----:B------:R-:W-:Y:S01]  /*03e0*/  FSETP.GEU.AND P6, PT, R29, 1.175494350822287508e-38, PT ;  /* 0x008000001d00780b */ /* 0x000fe20003fce000 */
[----:B------:R-:W-:Y:S01]  /*03f0*/  @P5 FMUL R27, R27, 0.25 ;  /* 0x3e8000001b1b5820 */ /* 0x000fe20000400000 */
[----:B------:R-:W-:Y:S01]  /*0400*/  @P2 FMUL R28, R28, 0.25 ;  /* 0x3e8000001c1c2820 */ /* 0x000fe20000400000 */
[----:B------:R-:W-:Y:S02]  /*0410*/  @!P4 FMUL R26, R26, 16777216 ;  /* 0x4b8000001a1ac820 */ /* 0x000fe40000400000 */
[----:B------:R-:W-:-:S04]  /*0420*/  @!P3 FMUL R27, R27, 16777216 ;  /* 0x4b8000001b1bb820 */ /* 0x000fc80000400000 */
[----:B------:R-:W-:Y:S02]  /*0430*/  @P1 FMUL R29, R29, 0.25 ;  /* 0x3e8000001d1d1820 */ /* 0x000fe40000400000 */
[----:B------:R-:W-:Y:S02]  /*0440*/  @!P0 FMUL R28, R28, 16777216 ;  /* 0x4b8000001c1c8820 */ /* 0x000fe40000400000 */
[----:B------:R-:W-:Y:S01]  /*0450*/  @!P6 FMUL R29, R29, 16777216 ;  /* 0x4b8000001d1de820 */ /* 0x000fe20000400000 */
[----:B------:R-:W1:Y:S01]  /*0460*/  MUFU.RCP R24, R27 ;  /* 0x0000001b00187308 */ /* 0x000e620000001000 */
[----:B------:R-:W-:Y:S01]  /*0470*/  FADD R7, R7, -R13 ;  /* 0x8000000d07077221 */ /* 0x000fe20000000000 */
[----:B------:R-:W-:-:S06]  /*0480*/  FSEL R25, R5, 1, P5 ;  /* 0x3f80000005197808 */ /* 0x000fcc0002800000 */
[----:B------:R-:W2:Y:S01]  /*0490*/  MUFU.RCP R23, R26 ;  /* 0x0000001a00177308 */ /* 0x000ea20000001000 */
[----:B------:R-:W-:-:S07]  /*04a0*/  FSEL R13, R5, 1, P2 ;  /* 0x3f800000050d7808 */ /* 0x000fce0001000000 */
[----:B------:R-:W3:Y:S01]  /*04b0*/  MUFU.RCP R22, R28 ;  /* 0x0000001c00167308 */ /* 0x000ee20000001000 */
[----:B------:R-:W-:-:S07]  /*04c0*/  FSEL R5, R5, 1, P1 ;  /* 0x3f80000005057808 */ /* 0x000fce0000800000 */
[----:B------:R-:W0:Y:S01]  /*04d0*/  MUFU.RCP R12, R29 ;  /* 0x0000001d000c7308 */ /* 0x000e220000001000 */
[----:B------:R-:W-:Y:S01]  /*04e0*/  @!P3 FMUL R25, R25, 16777216 ;  /* 0x4b8000001919b820 */ /* 0x000fe20000400000 */
[----:B------:R-:W-:Y:S01]  /*04f0*/  @!P4 FMUL R4, R4, 16777216 ;  /* 0x4b8000000404c820 */ /* 0x000fe20000400000 */
[----:B------:R-:W-:Y:S01]  /*0500*/  @!P0 FMUL R13, R13, 16777216 ;  /* 0x4b8000000d0d8820 */ /* 0x000fe20000400000 */
[----:B------:R-:W-:Y:S01]  /*0510*/  @!P6 FMUL R5, R5, 16777216 ;  /* 0x4b8000000505e820 */ /* 0x000fe20000400000 */
[----:B-1----:R-:W-:Y:S01]  /*0520*/  FMUL R24, R24, R25 ;  /* 0x0000001918187220 */ /* 0x002fe20000400000 */
[----:B--2---:R-:W-:Y:S01]  /*0530*/  FMUL R23, R23, R4 ;  /* 0x0000000417177220 */ /* 0x004fe20000400000 */
[----:B----4-:R-:W-:Y:S01]  /*0540*/  FADD R25, R8, -R10 ;  /* 0x8000000a08197221 */ /* 0x010fe20000000000 */
[----:B------:R-:W-:Y:S01]  /*0550*/  FADD R9, R9, -R11 ;  /* 0x8000000b09097221 */ /* 0x000fe20000000000 */
[----:B---3--:R-:W-:Y:S01]  /*0560*/  FMUL R22, R22, R13 ;  /* 0x0000000d16167220 */ /* 0x008fe20000400000 */
[----:B------:R-:W-:Y:S01]  /*0570*/  FMUL R23, R23, R6 ;  /* 0x0000000617177220 */ /* 0x000fe20000400000 */
[----:B------:R-:W-:Y:S01]  /*0580*/  FMUL R24, R24, R7 ;  /* 0x0000000718187220 */ /* 0x000fe20000400000 */
[----:B0-----:R-:W-:Y:S01]  /*0590*/  FMUL R12, R12, R5 ;  /* 0x000000050c0c7220 */ /* 0x001fe20000400000 */
[----:B------:R-:W-:-:S03]  /*05a0*/  FMUL R25, R22, R25 ;  /* 0x0000001916197220 */ /* 0x000fc60000400000 */
[----:B------:R-:W-:Y:S01]  /*05b0*/  FMUL R12, R12, R9 ;  /* 0x000000090c0c7220 */ /* 0x000fe20000400000 */
[----:B-----5:R-:W-:Y:S01]  /*05c0*/  FFMA R14, R14, R23, R16 ;  /* 0x000000170e0e7223 */ /* 0x020fe20000000010 */
[----:B------:R-:W-:Y:S01]  /*05d0*/  FFMA R15, R15, R24, R17 ;  /* 0x000000180f0f7223 */ /* 0x000fe20000000011 */
[----:B------:R-:W-:Y:S01]  /*05e0*/  FFMA R25, R20, R25, R18 ;  /* 0x0000001914197223 */ /* 0x000fe20000000012 */
[----:B------:R-:W-:Y:S01]  /*05f0*/  FFMA R12, R21, R12, R19 ;  /* 0x0000000c150c7223 */ /* 0x000fe20000000013 */
[----:B------:R-:W-:-:S04]  /*0600*/  IMAD.WIDE R2, R0, 0x4, R2 ;  /* 0x0000000400027825 */ /* 0x000fc800078e0202 */
[----:B------:R-:W-:Y:S01]  /*0610*/  FADD R14, R14, R25 ;  /* 0x000000190e0e7221 */ /* 0x000fe20000000000 */
[----:B------:R-:W-:-:S05]  /*0620*/  FADD R15, R15, R12 ;  /* 0x0000000c0f0f7221 */ /* 0x000fca0000000000 */
[----:B------:R-:W-:Y:S01]  /*0630*/  STG.E.64 desc[UR4][R2.64], R14 ;  /* 0x0000000e02007986 */ /* 0x000fe2000c101b04 */
[----:B------:R-:W-:Y:S05]  /*0640*/  EXIT ;  /* 0x000000000000794d */ /* 0x000fea0003800000 */
.L_x_0:
[----:B------:R-:W-:-:S00]  /*0650*/  BRA `(.L_x_0) ;  /* 0xfffffffc00fc7947 */ /* 0x000fc0000383ffff */
[----:B------:R-:W-:-:S00]  /*0660*/  NOP ;  /* 0x0000000000007918 */ /* 0x000fc00000000000 */
        /* <DEDUP_REMOVED lines=9> */
.L_x_1:


//--------------------- .nv.global.init           --------------------------
	.section	.nv.global.init,"aw",@progbits
.nv.global.init:
	.type		_$_str,@object
	.size		_$_str,(_$_str_$_2 - _$_str)
_$_str:
        /*0000*/ 	.byte	0x5f, 0x5f, 0x43, 0x55, 0x44, 0x41, 0x5f, 0x46, 0x54, 0x5a, 0x00
	.type		_$_str_$_2,@object
	.size		_$_str_$_2,(.L_1 - _$_str_$_2)
_$_str_$_2:
        /*000b*/ 	.byte	0x5f, 0x5f, 0x43, 0x55, 0x44, 0x41, 0x5f, 0x50, 0x52, 0x45, 0x43, 0x5f, 0x53, 0x51, 0x52, 0x54
        /*001b*/ 	.byte	0x00
.L_1:


//--------------------- .nv.constant0.triton_poi_fused__native_batch_norm_legit_no_training_add_13 --------------------------
	.section	.nv.constant0.triton_poi_fused__native_batch_norm_legit_no_training_add_13,"a",@progbits
	.sectionflags	@""
	.align	4
.nv.constant0.triton_poi_fused__native_batch_norm_legit_no_training_add_13:
	.zero		620
